//
// Generated by NVIDIA NVVM Compiler
//
// Compiler Build ID: CL-36424714
// Cuda compilation tools, release 13.0, V13.0.88
// Based on NVVM 20.0.0
//

.version 9.0
.target sm_100
.address_size 64

	// .globl	_Z7copyRowPiS_ii

.visible .entry _Z7copyRowPiS_ii(
	.param .u64 .ptr .align 1 _Z7copyRowPiS_ii_param_0,
	.param .u64 .ptr .align 1 _Z7copyRowPiS_ii_param_1,
	.param .u32 _Z7copyRowPiS_ii_param_2,
	.param .u32 _Z7copyRowPiS_ii_param_3
)
{
	.reg .pred 	%p<4>;
	.reg .b32 	%r<15>;
	.reg .b64 	%rd<8>;

	ld.param.u64 	%rd1, [_Z7copyRowPiS_ii_param_0];
	ld.param.u64 	%rd2, [_Z7copyRowPiS_ii_param_1];
	ld.param.u32 	%r4, [_Z7copyRowPiS_ii_param_2];
	ld.param.u32 	%r3, [_Z7copyRowPiS_ii_param_3];
	mov.u32 	%r6, %tid.x;
	mov.u32 	%r7, %ctaid.x;
	mov.u32 	%r8, %ntid.x;
	mad.lo.s32 	%r1, %r7, %r8, %r6;
	mov.u32 	%r9, %tid.y;
	mov.u32 	%r10, %ctaid.y;
	mov.u32 	%r11, %ntid.y;
	mad.lo.s32 	%r12, %r10, %r11, %r9;
	setp.ge.s32 	%p1, %r1, %r3;
	setp.ge.s32 	%p2, %r12, %r4;
	or.pred  	%p3, %p1, %p2;
	@%p3 bra 	$L__BB0_2;
	cvta.to.global.u64 	%rd3, %rd1;
	cvta.to.global.u64 	%rd4, %rd2;
	mad.lo.s32 	%r13, %r3, %r12, %r1;
	mul.wide.s32 	%rd5, %r13, 4;
	add.s64 	%rd6, %rd3, %rd5;
	ld.global.u32 	%r14, [%rd6];
	add.s64 	%rd7, %rd4, %rd5;
	st.global.u32 	[%rd7], %r14;
$L__BB0_2:
	ret;

}
	// .globl	_Z7copyColPiS_ii
.visible .entry _Z7copyColPiS_ii(
	.param .u64 .ptr .align 1 _Z7copyColPiS_ii_param_0,
	.param .u64 .ptr .align 1 _Z7copyColPiS_ii_param_1,
	.param .u32 _Z7copyColPiS_ii_param_2,
	.param .u32 _Z7copyColPiS_ii_param_3
)
{
	.reg .pred 	%p<4>;
	.reg .b32 	%r<15>;
	.reg .b64 	%rd<8>;

	ld.param.u64 	%rd1, [_Z7copyColPiS_ii_param_0];
	ld.param.u64 	%rd2, [_Z7copyColPiS_ii_param_1];
	ld.param.u32 	%r4, [_Z7copyColPiS_ii_param_2];
	ld.param.u32 	%r5, [_Z7copyColPiS_ii_param_3];
	mov.u32 	%r6, %tid.x;
	mov.u32 	%r7, %ctaid.x;
	mov.u32 	%r8, %ntid.x;
	mad.lo.s32 	%r1, %r7, %r8, %r6;
	mov.u32 	%r9, %tid.y;
	mov.u32 	%r10, %ctaid.y;
	mov.u32 	%r11, %ntid.y;
	mad.lo.s32 	%r12, %r10, %r11, %r9;
	setp.ge.s32 	%p1, %r1, %r5;
	setp.ge.s32 	%p2, %r12, %r4;
	or.pred  	%p3, %p1, %p2;
	@%p3 bra 	$L__BB1_2;
	cvta.to.global.u64 	%rd3, %rd1;
	cvta.to.global.u64 	%rd4, %rd2;
	mad.lo.s32 	%r13, %r4, %r1, %r12;
	mul.wide.s32 	%rd5, %r13, 4;
	add.s64 	%rd6, %rd3, %rd5;
	ld.global.u32 	%r14, [%rd6];
	add.s64 	%rd7, %rd4, %rd5;
	st.global.u32 	[%rd7], %r14;
$L__BB1_2:
	ret;

}
	// .globl	_Z17transposeNaiveRowPiS_ii
.visible .entry _Z17transposeNaiveRowPiS_ii(
	.param .u64 .ptr .align 1 _Z17transposeNaiveRowPiS_ii_param_0,
	.param .u64 .ptr .align 1 _Z17transposeNaiveRowPiS_ii_param_1,
	.param .u32 _Z17transposeNaiveRowPiS_ii_param_2,
	.param .u32 _Z17transposeNaiveRowPiS_ii_param_3
)
{
	.reg .pred 	%p<4>;
	.reg .b32 	%r<16>;
	.reg .b64 	%rd<9>;

	ld.param.u64 	%rd1, [_Z17transposeNaiveRowPiS_ii_param_0];
	ld.param.u64 	%rd2, [_Z17transposeNaiveRowPiS_ii_param_1];
	ld.param.u32 	%r5, [_Z17transposeNaiveRowPiS_ii_param_2];
	ld.param.u32 	%r4, [_Z17transposeNaiveRowPiS_ii_param_3];
	mov.u32 	%r6, %tid.x;
	mov.u32 	%r7, %ctaid.x;
	mov.u32 	%r8, %ntid.x;
	mad.lo.s32 	%r1, %r7, %r8, %r6;
	mov.u32 	%r9, %tid.y;
	mov.u32 	%r10, %ctaid.y;
	mov.u32 	%r11, %ntid.y;
	mad.lo.s32 	%r12, %r10, %r11, %r9;
	setp.ge.s32 	%p1, %r1, %r4;
	setp.ge.s32 	%p2, %r12, %r5;
	or.pred  	%p3, %p1, %p2;
	@%p3 bra 	$L__BB2_2;
	cvta.to.global.u64 	%rd3, %rd1;
	cvta.to.global.u64 	%rd4, %rd2;
	mad.lo.s32 	%r13, %r4, %r12, %r1;
	mul.wide.s32 	%rd5, %r13, 4;
	add.s64 	%rd6, %rd3, %rd5;
	ld.global.u32 	%r14, [%rd6];
	mad.lo.s32 	%r15, %r5, %r1, %r12;
	mul.wide.s32 	%rd7, %r15, 4;
	add.s64 	%rd8, %rd4, %rd7;
	st.global.u32 	[%rd8], %r14;
$L__BB2_2:
	ret;

}
	// .globl	_Z17transposeNaiveColPiS_ii
.visible .entry _Z17transposeNaiveColPiS_ii(
	.param .u64 .ptr .align 1 _Z17transposeNaiveColPiS_ii_param_0,
	.param .u64 .ptr .align 1 _Z17transposeNaiveColPiS_ii_param_1,
	.param .u32 _Z17transposeNaiveColPiS_ii_param_2,
	.param .u32 _Z17transposeNaiveColPiS_ii_param_3
)
{
	.reg .pred 	%p<4>;
	.reg .b32 	%r<16>;
	.reg .b64 	%rd<9>;

	ld.param.u64 	%rd1, [_Z17transposeNaiveColPiS_ii_param_0];
	ld.param.u64 	%rd2, [_Z17transposeNaiveColPiS_ii_param_1];
	ld.param.u32 	%r5, [_Z17transposeNaiveColPiS_ii_param_2];
	ld.param.u32 	%r4, [_Z17transposeNaiveColPiS_ii_param_3];
	mov.u32 	%r6, %tid.x;
	mov.u32 	%r7, %ctaid.x;
	mov.u32 	%r8, %ntid.x;
	mad.lo.s32 	%r1, %r7, %r8, %r6;
	mov.u32 	%r9, %tid.y;
	mov.u32 	%r10, %ctaid.y;
	mov.u32 	%r11, %ntid.y;
	mad.lo.s32 	%r12, %r10, %r11, %r9;
	setp.ge.s32 	%p1, %r1, %r4;
	setp.ge.s32 	%p2, %r12, %r5;
	or.pred  	%p3, %p1, %p2;
	@%p3 bra 	$L__BB3_2;
	cvta.to.global.u64 	%rd3, %rd1;
	cvta.to.global.u64 	%rd4, %rd2;
	mad.lo.s32 	%r13, %r4, %r1, %r12;
	mul.wide.s32 	%rd5, %r13, 4;
	add.s64 	%rd6, %rd3, %rd5;
	ld.global.u32 	%r14, [%rd6];
	mad.lo.s32 	%r15, %r5, %r12, %r1;
	mul.wide.s32 	%rd7, %r15, 4;
	add.s64 	%rd8, %rd4, %rd7;
	st.global.u32 	[%rd8], %r14;
$L__BB3_2:
	ret;

}
	// .globl	_Z25transposeNaiveRow_unroll4PiS_ii
.visible .entry _Z25transposeNaiveRow_unroll4PiS_ii(
	.param .u64 .ptr .align 1 _Z25transposeNaiveRow_unroll4PiS_ii_param_0,
	.param .u64 .ptr .align 1 _Z25transposeNaiveRow_unroll4PiS_ii_param_1,
	.param .u32 _Z25transposeNaiveRow_unroll4PiS_ii_param_2,
	.param .u32 _Z25transposeNaiveRow_unroll4PiS_ii_param_3
)
{
	.reg .pred 	%p<4>;
	.reg .b32 	%r<31>;
	.reg .b64 	%rd<21>;

	ld.param.u64 	%rd1, [_Z25transposeNaiveRow_unroll4PiS_ii_param_0];
	ld.param.u64 	%rd2, [_Z25transposeNaiveRow_unroll4PiS_ii_param_1];
	ld.param.u32 	%r7, [_Z25transposeNaiveRow_unroll4PiS_ii_param_2];
	ld.param.u32 	%r6, [_Z25transposeNaiveRow_unroll4PiS_ii_param_3];
	mov.u32 	%r8, %tid.x;
	mov.u32 	%r9, %ctaid.x;
	mov.u32 	%r1, %ntid.x;
	mul.lo.s32 	%r10, %r1, %r9;
	shl.b32 	%r11, %r10, 2;
	add.s32 	%r2, %r11, %r8;
	mov.u32 	%r12, %tid.y;
	mov.u32 	%r13, %ctaid.y;
	mov.u32 	%r14, %ntid.y;
	mad.lo.s32 	%r15, %r13, %r14, %r12;
	mad.lo.s32 	%r4, %r1, 3, %r2;
	setp.ge.u32 	%p1, %r4, %r6;
	setp.ge.s32 	%p2, %r15, %r7;
	or.pred  	%p3, %p1, %p2;
	@%p3 bra 	$L__BB4_2;
	cvta.to.global.u64 	%rd3, %rd1;
	cvta.to.global.u64 	%rd4, %rd2;
	mad.lo.s32 	%r16, %r6, %r15, %r2;
	mul.wide.s32 	%rd5, %r16, 4;
	add.s64 	%rd6, %rd3, %rd5;
	ld.global.u32 	%r17, [%rd6];
	mad.lo.s32 	%r18, %r7, %r2, %r15;
	mul.wide.s32 	%rd7, %r18, 4;
	add.s64 	%rd8, %rd4, %rd7;
	st.global.u32 	[%rd8], %r17;
	add.s32 	%r19, %r16, %r1;
	mul.wide.u32 	%rd9, %r19, 4;
	add.s64 	%rd10, %rd3, %rd9;
	ld.global.u32 	%r20, [%rd10];
	shl.b32 	%r21, %r1, 1;
	sub.s32 	%r22, %r4, %r21;
	mad.lo.s32 	%r23, %r22, %r7, %r15;
	mul.wide.u32 	%rd11, %r23, 4;
	add.s64 	%rd12, %rd4, %rd11;
	st.global.u32 	[%rd12], %r20;
	add.s32 	%r24, %r19, %r1;
	mul.wide.u32 	%rd13, %r24, 4;
	add.s64 	%rd14, %rd3, %rd13;
	ld.global.u32 	%r25, [%rd14];
	add.s32 	%r26, %r22, %r1;
	mad.lo.s32 	%r27, %r26, %r7, %r15;
	mul.wide.u32 	%rd15, %r27, 4;
	add.s64 	%rd16, %rd4, %rd15;
	st.global.u32 	[%rd16], %r25;
	add.s32 	%r28, %r24, %r1;
	mul.wide.u32 	%rd17, %r28, 4;
	add.s64 	%rd18, %rd3, %rd17;
	ld.global.u32 	%r29, [%rd18];
	mad.lo.s32 	%r30, %r4, %r7, %r15;
	mul.wide.u32 	%rd19, %r30, 4;
	add.s64 	%rd20, %rd4, %rd19;
	st.global.u32 	[%rd20], %r29;
$L__BB4_2:
	ret;

}
	// .globl	_Z25transposeNaiveCol_unroll4PiS_ii
.visible .entry _Z25transposeNaiveCol_unroll4PiS_ii(
	.param .u64 .ptr .align 1 _Z25transposeNaiveCol_unroll4PiS_ii_param_0,
	.param .u64 .ptr .align 1 _Z25transposeNaiveCol_unroll4PiS_ii_param_1,
	.param .u32 _Z25transposeNaiveCol_unroll4PiS_ii_param_2,
	.param .u32 _Z25transposeNaiveCol_unroll4PiS_ii_param_3
)
{
	.reg .pred 	%p<4>;
	.reg .b32 	%r<31>;
	.reg .b64 	%rd<21>;

	ld.param.u64 	%rd1, [_Z25transposeNaiveCol_unroll4PiS_ii_param_0];
	ld.param.u64 	%rd2, [_Z25transposeNaiveCol_unroll4PiS_ii_param_1];
	ld.param.u32 	%r7, [_Z25transposeNaiveCol_unroll4PiS_ii_param_2];
	ld.param.u32 	%r6, [_Z25transposeNaiveCol_unroll4PiS_ii_param_3];
	mov.u32 	%r8, %tid.x;
	mov.u32 	%r9, %ctaid.x;
	mov.u32 	%r1, %ntid.x;
	mul.lo.s32 	%r10, %r1, %r9;
	shl.b32 	%r11, %r10, 2;
	add.s32 	%r2, %r11, %r8;
	mov.u32 	%r12, %tid.y;
	mov.u32 	%r13, %ctaid.y;
	mov.u32 	%r14, %ntid.y;
	mad.lo.s32 	%r15, %r13, %r14, %r12;
	mad.lo.s32 	%r4, %r1, 3, %r2;
	setp.ge.u32 	%p1, %r4, %r6;
	setp.ge.s32 	%p2, %r15, %r7;
	or.pred  	%p3, %p1, %p2;
	@%p3 bra 	$L__BB5_2;
	cvta.to.global.u64 	%rd3, %rd1;
	cvta.to.global.u64 	%rd4, %rd2;
	mad.lo.s32 	%r16, %r6, %r2, %r15;
	mul.wide.s32 	%rd5, %r16, 4;
	add.s64 	%rd6, %rd3, %rd5;
	ld.global.u32 	%r17, [%rd6];
	mad.lo.s32 	%r18, %r7, %r15, %r2;
	mul.wide.s32 	%rd7, %r18, 4;
	add.s64 	%rd8, %rd4, %rd7;
	st.global.u32 	[%rd8], %r17;
	shl.b32 	%r19, %r1, 1;
	sub.s32 	%r20, %r4, %r19;
	mad.lo.s32 	%r21, %r6, %r20, %r15;
	mul.wide.u32 	%rd9, %r21, 4;
	add.s64 	%rd10, %rd3, %rd9;
	ld.global.u32 	%r22, [%rd10];
	add.s32 	%r23, %r18, %r1;
	mul.wide.u32 	%rd11, %r23, 4;
	add.s64 	%rd12, %rd4, %rd11;
	st.global.u32 	[%rd12], %r22;
	add.s32 	%r24, %r20, %r1;
	mad.lo.s32 	%r25, %r6, %r24, %r15;
	mul.wide.u32 	%rd13, %r25, 4;
	add.s64 	%rd14, %rd3, %rd13;
	ld.global.u32 	%r26, [%rd14];
	add.s32 	%r27, %r23, %r1;
	mul.wide.u32 	%rd15, %r27, 4;
	add.s64 	%rd16, %rd4, %rd15;
	st.global.u32 	[%rd16], %r26;
	mad.lo.s32 	%r28, %r6, %r4, %r15;
	mul.wide.u32 	%rd17, %r28, 4;
	add.s64 	%rd18, %rd3, %rd17;
	ld.global.u32 	%r29, [%rd18];
	add.s32 	%r30, %r27, %r1;
	mul.wide.u32 	%rd19, %r30, 4;
	add.s64 	%rd20, %rd4, %rd19;
	st.global.u32 	[%rd20], %r29;
$L__BB5_2:
	ret;

}


// ===== COMPILED SASS (sm_100) =====

	.target	sm_100

	.elftype	@"ET_EXEC"


//--------------------- .note.nv.tkinfo           --------------------------
	.section	.note.nv.tkinfo,"",@"SHT_NOTE"
	.sectionflags	@"SHF_NOTE_NV_TKINFO"
	.tkinfo
        /*0018*/ 	.word	0x00000002
        /*0030*/ 	.string	""
        /*0030*/ 	.string	"ptxas"
        /*0030*/ 	.string	"Cuda compilation tools, release 13.0, V13.0.88"
        /*0030*/ 	.string	"Build cuda_13.0.r13.0/compiler.36424714_0"
        /*0030*/ 	.string	"-arch sm_100 -m 64 "



//--------------------- .note.nv.cuinfo           --------------------------
	.section	.note.nv.cuinfo,"",@"SHT_NOTE"
	.sectionflags	@"SHF_NOTE_NV_CUINFO"
        /*0018*/ 	.short	0x0002
        /*001a*/ 	.short	0x0064
        /*001c*/ 	.short	0x0082
	.zero		2


//--------------------- .nv.info                  --------------------------
	.section	.nv.info,"",@"SHT_CUDA_INFO"
	.align	4


	//----- nvinfo : EIATTR_REGCOUNT
	.align		4
        /*0000*/ 	.byte	0x04, 0x2f
        /*0002*/ 	.short	(.L_1 - .L_0)
	.align		4
.L_0:
        /*0004*/ 	.word	index@(_Z7copyRowPiS_ii)
        /*0008*/ 	.word	0x0000000a


	//----- nvinfo : EIATTR_FRAME_SIZE
	.align		4
.L_1:
        /*000c*/ 	.byte	0x04, 0x11
        /*000e*/ 	.short	(.L_3 - .L_2)
	.align		4
.L_2:
        /*0010*/ 	.word	index@(_Z7copyRowPiS_ii)
        /*0014*/ 	.word	0x00000000


	//----- nvinfo : EIATTR_REGCOUNT
	.align		4
.L_3:
        /*0018*/ 	.byte	0x04, 0x2f
        /*001a*/ 	.short	(.L_5 - .L_4)
	.align		4
.L_4:
        /*001c*/ 	.word	index@(_Z7copyColPiS_ii)
        /*0020*/ 	.word	0x0000000a


	//----- nvinfo : EIATTR_FRAME_SIZE
	.align		4
.L_5:
        /*0024*/ 	.byte	0x04, 0x11
        /*0026*/ 	.short	(.L_7 - .L_6)
	.align		4
.L_6:
        /*0028*/ 	.word	index@(_Z7copyColPiS_ii)
        /*002c*/ 	.word	0x00000000


	//----- nvinfo : EIATTR_REGCOUNT
	.align		4
.L_7:
        /*0030*/ 	.byte	0x04, 0x2f
        /*0032*/ 	.short	(.L_9 - .L_8)
	.align		4
.L_8:
        /*0034*/ 	.word	index@(_Z17transposeNaiveRowPiS_ii)
        /*0038*/ 	.word	0x0000000a


	//----- nvinfo : EIATTR_FRAME_SIZE
	.align		4
.L_9:
        /*003c*/ 	.byte	0x04, 0x11
        /*003e*/ 	.short	(.L_11 - .L_10)
	.align		4
.L_10:
        /*0040*/ 	.word	index@(_Z17transposeNaiveRowPiS_ii)
        /*0044*/ 	.word	0x00000000


	//----- nvinfo : EIATTR_REGCOUNT
	.align		4
.L_11:
        /*0048*/ 	.byte	0x04, 0x2f
        /*004a*/ 	.short	(.L_13 - .L_12)
	.align		4
.L_12:
        /*004c*/ 	.word	index@(_Z17transposeNaiveColPiS_ii)
        /*0050*/ 	.word	0x0000000a


	//----- nvinfo : EIATTR_FRAME_SIZE
	.align		4
.L_13:
        /*0054*/ 	.byte	0x04, 0x11
        /*0056*/ 	.short	(.L_15 - .L_14)
	.align		4
.L_14:
        /*0058*/ 	.word	index@(_Z17transposeNaiveColPiS_ii)
        /*005c*/ 	.word	0x00000000


	//----- nvinfo : EIATTR_REGCOUNT
	.align		4
.L_15:
        /*0060*/ 	.byte	0x04, 0x2f
        /*0062*/ 	.short	(.L_17 - .L_16)
	.align		4
.L_16:
        /*0064*/ 	.word	index@(_Z25transposeNaiveRow_unroll4PiS_ii)
        /*0068*/ 	.word	0x0000001a


	//----- nvinfo : EIATTR_FRAME_SIZE
	.align		4
.L_17:
        /*006c*/ 	.byte	0x04, 0x11
        /*006e*/ 	.short	(.L_19 - .L_18)
	.align		4
.L_18:
        /*0070*/ 	.word	index@(_Z25transposeNaiveRow_unroll4PiS_ii)
        /*0074*/ 	.word	0x00000000


	//----- nvinfo : EIATTR_REGCOUNT
	.align		4
.L_19:
        /*0078*/ 	.byte	0x04, 0x2f
        /*007a*/ 	.short	(.L_21 - .L_20)
	.align		4
.L_20:
        /*007c*/ 	.word	index@(_Z25transposeNaiveCol_unroll4PiS_ii)
        /*0080*/ 	.word	0x00000018


	//----- nvinfo : EIATTR_FRAME_SIZE
	.align		4
.L_21:
        /*0084*/ 	.byte	0x04, 0x11
        /*0086*/ 	.short	(.L_23 - .L_22)
	.align		4
.L_22:
        /*0088*/ 	.word	index@(_Z25transposeNaiveCol_unroll4PiS_ii)
        /*008c*/ 	.word	0x00000000


	//----- nvinfo : EIATTR_MIN_STACK_SIZE
	.align		4
.L_23:
        /*0090*/ 	.byte	0x04, 0x12
        /*0092*/ 	.short	(.L_25 - .L_24)
	.align		4
.L_24:
        /*0094*/ 	.word	index@(_Z25transposeNaiveCol_unroll4PiS_ii)
        /*0098*/ 	.word	0x00000000


	//----- nvinfo : EIATTR_MIN_STACK_SIZE
	.align		4
.L_25:
        /*009c*/ 	.byte	0x04, 0x12
        /*009e*/ 	.short	(.L_27 - .L_26)
	.align		4
.L_26:
        /*00a0*/ 	.word	index@(_Z25transposeNaiveRow_unroll4PiS_ii)
        /*00a4*/ 	.word	0x00000000


	//----- nvinfo : EIATTR_MIN_STACK_SIZE
	.align		4
.L_27:
        /*00a8*/ 	.byte	0x04, 0x12
        /*00aa*/ 	.short	(.L_29 - .L_28)
	.align		4
.L_28:
        /*00ac*/ 	.word	index@(_Z17transposeNaiveColPiS_ii)
        /*00b0*/ 	.word	0x00000000


	//----- nvinfo : EIATTR_MIN_STACK_SIZE
	.align		4
.L_29:
        /*00b4*/ 	.byte	0x04, 0x12
        /*00b6*/ 	.short	(.L_31 - .L_30)
	.align		4
.L_30:
        /*00b8*/ 	.word	index@(_Z17transposeNaiveRowPiS_ii)
        /*00bc*/ 	.word	0x00000000


	//----- nvinfo : EIATTR_MIN_STACK_SIZE
	.align		4
.L_31:
        /*00c0*/ 	.byte	0x04, 0x12
        /*00c2*/ 	.short	(.L_33 - .L_32)
	.align		4
.L_32:
        /*00c4*/ 	.word	index@(_Z7copyColPiS_ii)
        /*00c8*/ 	.word	0x00000000


	//----- nvinfo : EIATTR_MIN_STACK_SIZE
	.align		4
.L_33:
        /*00cc*/ 	.byte	0x04, 0x12
        /*00ce*/ 	.short	(.L_35 - .L_34)
	.align		4
.L_34:
        /*00d0*/ 	.word	index@(_Z7copyRowPiS_ii)
        /*00d4*/ 	.word	0x00000000
.L_35:


//--------------------- .nv.compat                --------------------------
	.section	.nv.compat,"",@"SHT_CUDA_COMPAT_INFO"
	.align	4
        /*0000*/ 	.byte	0x02, 0x09, 0x00, 0x00, 0x02, 0x02, 0x01, 0x00, 0x02, 0x05, 0x05, 0x00, 0x03, 0x07, 0x01, 0x01
        /*0010*/ 	.byte	0x02, 0x03, 0x00, 0x00, 0x02, 0x06, 0x01, 0x00, 0x04, 0x0b, 0x08, 0x00, 0x09, 0x00, 0x00, 0x00
        /*0020*/ 	.byte	0x00, 0x00, 0x00, 0x00


//--------------------- .nv.info._Z25transposeNaiveCol_unroll4PiS_ii --------------------------
	.section	.nv.info._Z25transposeNaiveCol_unroll4PiS_ii,"",@"SHT_CUDA_INFO"
	.sectionflags	@""
	.align	4


	//----- nvinfo : EIATTR_CUDA_API_VERSION
	.align		4
        /*0000*/ 	.byte	0x04, 0x37
        /*0002*/ 	.short	(.L_37 - .L_36)
.L_36:
        /*0004*/ 	.word	0x00000082


	//----- nvinfo : EIATTR_KPARAM_INFO
	.align		4
.L_37:
        /*0008*/ 	.byte	0x04, 0x17
        /*000a*/ 	.short	(.L_39 - .L_38)
.L_38:
        /*000c*/ 	.word	0x00000000
        /*0010*/ 	.short	0x0003
        /*0012*/ 	.short	0x0014
        /*0014*/ 	.byte	0x00, 0xf0, 0x11, 0x00


	//----- nvinfo : EIATTR_KPARAM_INFO
	.align		4
.L_39:
        /*0018*/ 	.byte	0x04, 0x17
        /*001a*/ 	.short	(.L_41 - .L_40)
.L_40:
        /*001c*/ 	.word	0x00000000
        /*0020*/ 	.short	0x0002
        /*0022*/ 	.short	0x0010
        /*0024*/ 	.byte	0x00, 0xf0, 0x11, 0x00


	//----- nvinfo : EIATTR_KPARAM_INFO
	.align		4
.L_41:
        /*0028*/ 	.byte	0x04, 0x17
        /*002a*/ 	.short	(.L_43 - .L_42)
.L_42:
        /*002c*/ 	.word	0x00000000
        /*0030*/ 	.short	0x0001
        /*0032*/ 	.short	0x0008
        /*0034*/ 	.byte	0x00, 0xf5, 0x21, 0x00


	//----- nvinfo : EIATTR_KPARAM_INFO
	.align		4
.L_43:
        /*0038*/ 	.byte	0x04, 0x17
        /*003a*/ 	.short	(.L_45 - .L_44)
.L_44:
        /*003c*/ 	.word	0x00000000
        /*0040*/ 	.short	0x0000
        /*0042*/ 	.short	0x0000
        /*0044*/ 	.byte	0x00, 0xf5, 0x21, 0x00


	//----- nvinfo : EIATTR_SPARSE_MMA_MASK
	.align		4
.L_45:
        /*0048*/ 	.byte	0x03, 0x50
        /*004a*/ 	.short	0x0000


	//----- nvinfo : EIATTR_MAXREG_COUNT
	.align		4
        /*004c*/ 	.byte	0x03, 0x1b
        /*004e*/ 	.short	0x00ff


	//----- nvinfo : EIATTR_MERCURY_ISA_VERSION
	.align		4
        /*0050*/ 	.byte	0x03, 0x5f
        /*0052*/ 	.short	0x0101


	//----- nvinfo : EIATTR_VRC_CTA_INIT_COUNT
	.align		4
        /*0054*/ 	.byte	0x02, 0x4a
	.zero		1
	.zero		1


	//----- nvinfo : EIATTR_EXIT_INSTR_OFFSETS
	.align		4
        /*0058*/ 	.byte	0x04, 0x1c
        /*005a*/ 	.short	(.L_47 - .L_46)


	//   ....[0]....
.L_46:
        /*005c*/ 	.word	0x000000e0


	//   ....[1]....
        /*0060*/ 	.word	0x000002c0


	//----- nvinfo : EIATTR_CBANK_PARAM_SIZE
	.align		4
.L_47:
        /*0064*/ 	.byte	0x03, 0x19
        /*0066*/ 	.short	0x0018


	//----- nvinfo : EIATTR_PARAM_CBANK
	.align		4
        /*0068*/ 	.byte	0x04, 0x0a
        /*006a*/ 	.short	(.L_49 - .L_48)
	.align		4
.L_48:
        /*006c*/ 	.word	index@(.nv.constant0._Z25transposeNaiveCol_unroll4PiS_ii)
        /*0070*/ 	.short	0x0380
        /*0072*/ 	.short	0x0018


	//----- nvinfo : EIATTR_SW_WAR
	.align		4
.L_49:
        /*0074*/ 	.byte	0x04, 0x36
        /*0076*/ 	.short	(.L_51 - .L_50)
.L_50:
        /*0078*/ 	.word	0x00000008
.L_51:


//--------------------- .nv.info._Z25transposeNaiveRow_unroll4PiS_ii --------------------------
	.section	.nv.info._Z25transposeNaiveRow_unroll4PiS_ii,"",@"SHT_CUDA_INFO"
	.sectionflags	@""
	.align	4


	//----- nvinfo : EIATTR_CUDA_API_VERSION
	.align		4
        /*0000*/ 	.byte	0x04, 0x37
        /*0002*/ 	.short	(.L_53 - .L_52)
.L_52:
        /*0004*/ 	.word	0x00000082


	//----- nvinfo : EIATTR_KPARAM_INFO
	.align		4
.L_53:
        /*0008*/ 	.byte	0x04, 0x17
        /*000a*/ 	.short	(.L_55 - .L_54)
.L_54:
        /*000c*/ 	.word	0x00000000
        /*0010*/ 	.short	0x0003
        /*0012*/ 	.short	0x0014
        /*0014*/ 	.byte	0x00, 0xf0, 0x11, 0x00


	//----- nvinfo : EIATTR_KPARAM_INFO
	.align		4
.L_55:
        /*0018*/ 	.byte	0x04, 0x17
        /*001a*/ 	.short	(.L_57 - .L_56)
.L_56:
        /*001c*/ 	.word	0x00000000
        /*0020*/ 	.short	0x0002
        /*0022*/ 	.short	0x0010
        /*0024*/ 	.byte	0x00, 0xf0, 0x11, 0x00


	//----- nvinfo : EIATTR_KPARAM_INFO
	.align		4
.L_57:
        /*0028*/ 	.byte	0x04, 0x17
        /*002a*/ 	.short	(.L_59 - .L_58)
.L_58:
        /*002c*/ 	.word	0x00000000
        /*0030*/ 	.short	0x0001
        /*0032*/ 	.short	0x0008
        /*0034*/ 	.byte	0x00, 0xf5, 0x21, 0x00


	//----- nvinfo : EIATTR_KPARAM_INFO
	.align		4
.L_59:
        /*0038*/ 	.byte	0x04, 0x17
        /*003a*/ 	.short	(.L_61 - .L_60)
.L_60:
        /*003c*/ 	.word	0x00000000
        /*0040*/ 	.short	0x0000
        /*0042*/ 	.short	0x0000
        /*0044*/ 	.byte	0x00, 0xf5, 0x21, 0x00


	//----- nvinfo : EIATTR_SPARSE_MMA_MASK
	.align		4
.L_61:
        /*0048*/ 	.byte	0x03, 0x50
        /*004a*/ 	.short	0x0000


	//----- nvinfo : EIATTR_MAXREG_COUNT
	.align		4
        /*004c*/ 	.byte	0x03, 0x1b
        /*004e*/ 	.short	0x00ff


	//----- nvinfo : EIATTR_MERCURY_ISA_VERSION
	.align		4
        /*0050*/ 	.byte	0x03, 0x5f
        /*0052*/ 	.short	0x0101


	//----- nvinfo : EIATTR_VRC_CTA_INIT_COUNT
	.align		4
        /*0054*/ 	.byte	0x02, 0x4a
	.zero		1
	.zero		1


	//----- nvinfo : EIATTR_EXIT_INSTR_OFFSETS
	.align		4
        /*0058*/ 	.byte	0x04, 0x1c
        /*005a*/ 	.short	(.L_63 - .L_62)


	//   ....[0]....
.L_62:
        /*005c*/ 	.word	0x000000e0


	//   ....[1]....
        /*0060*/ 	.word	0x000002c0


	//----- nvinfo : EIATTR_CBANK_PARAM_SIZE
	.align		4
.L_63:
        /*0064*/ 	.byte	0x03, 0x19
        /*0066*/ 	.short	0x0018


	//----- nvinfo : EIATTR_PARAM_CBANK
	.align		4
        /*0068*/ 	.byte	0x04, 0x0a
        /*006a*/ 	.short	(.L_65 - .L_64)
	.align		4
.L_64:
        /*006c*/ 	.word	index@(.nv.constant0._Z25transposeNaiveRow_unroll4PiS_ii)
        /*0070*/ 	.short	0x0380
        /*0072*/ 	.short	0x0018


	//----- nvinfo : EIATTR_SW_WAR
	.align		4
.L_65:
        /*0074*/ 	.byte	0x04, 0x36
        /*0076*/ 	.short	(.L_67 - .L_66)
.L_66:
        /*0078*/ 	.word	0x00000008
.L_67:


//--------------------- .nv.info._Z17transposeNaiveColPiS_ii --------------------------
	.section	.nv.info._Z17transposeNaiveColPiS_ii,"",@"SHT_CUDA_INFO"
	.sectionflags	@""
	.align	4


	//----- nvinfo : EIATTR_CUDA_API_VERSION
	.align		4
        /*0000*/ 	.byte	0x04, 0x37
        /*0002*/ 	.short	(.L_69 - .L_68)
.L_68:
        /*0004*/ 	.word	0x00000082


	//----- nvinfo : EIATTR_KPARAM_INFO
	.align		4
.L_69:
        /*0008*/ 	.byte	0x04, 0x17
        /*000a*/ 	.short	(.L_71 - .L_70)
.L_70:
        /*000c*/ 	.word	0x00000000
        /*0010*/ 	.short	0x0003
        /*0012*/ 	.short	0x0014
        /*0014*/ 	.byte	0x00, 0xf0, 0x11, 0x00


	//----- nvinfo : EIATTR_KPARAM_INFO
	.align		4
.L_71:
        /*0018*/ 	.byte	0x04, 0x17
        /*001a*/ 	.short	(.L_73 - .L_72)
.L_72:
        /*001c*/ 	.word	0x00000000
        /*0020*/ 	.short	0x0002
        /*0022*/ 	.short	0x0010
        /*0024*/ 	.byte	0x00, 0xf0, 0x11, 0x00


	//----- nvinfo : EIATTR_KPARAM_INFO
	.align		4
.L_73:
        /*0028*/ 	.byte	0x04, 0x17
        /*002a*/ 	.short	(.L_75 - .L_74)
.L_74:
        /*002c*/ 	.word	0x00000000
        /*0030*/ 	.short	0x0001
        /*0032*/ 	.short	0x0008
        /*0034*/ 	.byte	0x00, 0xf5, 0x21, 0x00


	//----- nvinfo : EIATTR_KPARAM_INFO
	.align		4
.L_75:
        /*0038*/ 	.byte	0x04, 0x17
        /*003a*/ 	.short	(.L_77 - .L_76)
.L_76:
        /*003c*/ 	.word	0x00000000
        /*0040*/ 	.short	0x0000
        /*0042*/ 	.short	0x0000
        /*0044*/ 	.byte	0x00, 0xf5, 0x21, 0x00


	//----- nvinfo : EIATTR_SPARSE_MMA_MASK
	.align		4
.L_77:
        /*0048*/ 	.byte	0x03, 0x50
        /*004a*/ 	.short	0x0000


	//----- nvinfo : EIATTR_MAXREG_COUNT
	.align		4
        /*004c*/ 	.byte	0x03, 0x1b
        /*004e*/ 	.short	0x00ff


	//----- nvinfo : EIATTR_MERCURY_ISA_VERSION
	.align		4
        /*0050*/ 	.byte	0x03, 0x5f
        /*0052*/ 	.short	0x0101


	//----- nvinfo : EIATTR_VRC_CTA_INIT_COUNT
	.align		4
        /*0054*/ 	.byte	0x02, 0x4a
	.zero		1
	.zero		1


	//----- nvinfo : EIATTR_EXIT_INSTR_OFFSETS
	.align		4
        /*0058*/ 	.byte	0x04, 0x1c
        /*005a*/ 	.short	(.L_79 - .L_78)


	//   ....[0]....
.L_78:
        /*005c*/ 	.word	0x000000c0


	//   ....[1]....
        /*0060*/ 	.word	0x00000160


	//----- nvinfo : EIATTR_CBANK_PARAM_SIZE
	.align		4
.L_79:
        /*0064*/ 	.byte	0x03, 0x19
        /*0066*/ 	.short	0x0018


	//----- nvinfo : EIATTR_PARAM_CBANK
	.align		4
        /*0068*/ 	.byte	0x04, 0x0a
        /*006a*/ 	.short	(.L_81 - .L_80)
	.align		4
.L_80:
        /*006c*/ 	.word	index@(.nv.constant0._Z17transposeNaiveColPiS_ii)
        /*0070*/ 	.short	0x0380
        /*0072*/ 	.short	0x0018


	//----- nvinfo : EIATTR_SW_WAR
	.align		4
.L_81:
        /*0074*/ 	.byte	0x04, 0x36
        /*0076*/ 	.short	(.L_83 - .L_82)
.L_82:
        /*0078*/ 	.word	0x00000008
.L_83:


//--------------------- .nv.info._Z17transposeNaiveRowPiS_ii --------------------------
	.section	.nv.info._Z17transposeNaiveRowPiS_ii,"",@"SHT_CUDA_INFO"
	.sectionflags	@""
	.align	4


	//----- nvinfo : EIATTR_CUDA_API_VERSION
	.align		4
        /*0000*/ 	.byte	0x04, 0x37
        /*0002*/ 	.short	(.L_85 - .L_84)
.L_84:
        /*0004*/ 	.word	0x00000082


	//----- nvinfo : EIATTR_KPARAM_INFO
	.align		4
.L_85:
        /*0008*/ 	.byte	0x04, 0x17
        /*000a*/ 	.short	(.L_87 - .L_86)
.L_86:
        /*000c*/ 	.word	0x00000000
        /*0010*/ 	.short	0x0003
        /*0012*/ 	.short	0x0014
        /*0014*/ 	.byte	0x00, 0xf0, 0x11, 0x00


	//----- nvinfo : EIATTR_KPARAM_INFO
	.align		4
.L_87:
        /*0018*/ 	.byte	0x04, 0x17
        /*001a*/ 	.short	(.L_89 - .L_88)
.L_88:
        /*001c*/ 	.word	0x00000000
        /*0020*/ 	.short	0x0002
        /*0022*/ 	.short	0x0010
        /*0024*/ 	.byte	0x00, 0xf0, 0x11, 0x00


	//----- nvinfo : EIATTR_KPARAM_INFO
	.align		4
.L_89:
        /*0028*/ 	.byte	0x04, 0x17
        /*002a*/ 	.short	(.L_91 - .L_90)
.L_90:
        /*002c*/ 	.word	0x00000000
        /*0030*/ 	.short	0x0001
        /*0032*/ 	.short	0x0008
        /*0034*/ 	.byte	0x00, 0xf5, 0x21, 0x00


	//----- nvinfo : EIATTR_KPARAM_INFO
	.align		4
.L_91:
        /*0038*/ 	.byte	0x04, 0x17
        /*003a*/ 	.short	(.L_93 - .L_92)
.L_92:
        /*003c*/ 	.word	0x00000000
        /*0040*/ 	.short	0x0000
        /*0042*/ 	.short	0x0000
        /*0044*/ 	.byte	0x00, 0xf5, 0x21, 0x00


	//----- nvinfo : EIATTR_SPARSE_MMA_MASK
	.align		4
.L_93:
        /*0048*/ 	.byte	0x03, 0x50
        /*004a*/ 	.short	0x0000


	//----- nvinfo : EIATTR_MAXREG_COUNT
	.align		4
        /*004c*/ 	.byte	0x03, 0x1b
        /*004e*/ 	.short	0x00ff


	//----- nvinfo : EIATTR_MERCURY_ISA_VERSION
	.align		4
        /*0050*/ 	.byte	0x03, 0x5f
        /*0052*/ 	.short	0x0101


	//----- nvinfo : EIATTR_VRC_CTA_INIT_COUNT
	.align		4
        /*0054*/ 	.byte	0x02, 0x4a
	.zero		1
	.zero		1


	//----- nvinfo : EIATTR_EXIT_INSTR_OFFSETS
	.align		4
        /*0058*/ 	.byte	0x04, 0x1c
        /*005a*/ 	.short	(.L_95 - .L_94)


	//   ....[0]....
.L_94:
        /*005c*/ 	.word	0x000000c0


	//   ....[1]....
        /*0060*/ 	.word	0x00000160


	//----- nvinfo : EIATTR_CBANK_PARAM_SIZE
	.align		4
.L_95:
        /*0064*/ 	.byte	0x03, 0x19
        /*0066*/ 	.short	0x0018


	//----- nvinfo : EIATTR_PARAM_CBANK
	.align		4
        /*0068*/ 	.byte	0x04, 0x0a
        /*006a*/ 	.short	(.L_97 - .L_96)
	.align		4
.L_96:
        /*006c*/ 	.word	index@(.nv.constant0._Z17transposeNaiveRowPiS_ii)
        /*0070*/ 	.short	0x0380
        /*0072*/ 	.short	0x0018


	//----- nvinfo : EIATTR_SW_WAR
	.align		4
.L_97:
        /*0074*/ 	.byte	0x04, 0x36
        /*0076*/ 	.short	(.L_99 - .L_98)
.L_98:
        /*0078*/ 	.word	0x00000008
.L_99:


//--------------------- .nv.info._Z7copyColPiS_ii --------------------------
	.section	.nv.info._Z7copyColPiS_ii,"",@"SHT_CUDA_INFO"
	.sectionflags	@""
	.align	4


	//----- nvinfo : EIATTR_CUDA_API_VERSION
	.align		4
        /*0000*/ 	.byte	0x04, 0x37
        /*0002*/ 	.short	(.L_101 - .L_100)
.L_100:
        /*0004*/ 	.word	0x00000082


	//----- nvinfo : EIATTR_KPARAM_INFO
	.align		4
.L_101:
        /*0008*/ 	.byte	0x04, 0x17
        /*000a*/ 	.short	(.L_103 - .L_102)
.L_102:
        /*000c*/ 	.word	0x00000000
        /*0010*/ 	.short	0x0003
        /*0012*/ 	.short	0x0014
        /*0014*/ 	.byte	0x00, 0xf0, 0x11, 0x00


	//----- nvinfo : EIATTR_KPARAM_INFO
	.align		4
.L_103:
        /*0018*/ 	.byte	0x04, 0x17
        /*001a*/ 	.short	(.L_105 - .L_104)
.L_104:
        /*001c*/ 	.word	0x00000000
        /*0020*/ 	.short	0x0002
        /*0022*/ 	.short	0x0010
        /*0024*/ 	.byte	0x00, 0xf0, 0x11, 0x00


	//----- nvinfo : EIATTR_KPARAM_INFO
	.align		4
.L_105:
        /*0028*/ 	.byte	0x04, 0x17
        /*002a*/ 	.short	(.L_107 - .L_106)
.L_106:
        /*002c*/ 	.word	0x00000000
        /*0030*/ 	.short	0x0001
        /*0032*/ 	.short	0x0008
        /*0034*/ 	.byte	0x00, 0xf5, 0x21, 0x00


	//----- nvinfo : EIATTR_KPARAM_INFO
	.align		4
.L_107:
        /*0038*/ 	.byte	0x04, 0x17
        /*003a*/ 	.short	(.L_109 - .L_108)
.L_108:
        /*003c*/ 	.word	0x00000000
        /*0040*/ 	.short	0x0000
        /*0042*/ 	.short	0x0000
        /*0044*/ 	.byte	0x00, 0xf5, 0x21, 0x00


	//----- nvinfo : EIATTR_SPARSE_MMA_MASK
	.align		4
.L_109:
        /*0048*/ 	.byte	0x03, 0x50
        /*004a*/ 	.short	0x0000


	//----- nvinfo : EIATTR_MAXREG_COUNT
	.align		4
        /*004c*/ 	.byte	0x03, 0x1b
        /*004e*/ 	.short	0x00ff


	//----- nvinfo : EIATTR_MERCURY_ISA_VERSION
	.align		4
        /*0050*/ 	.byte	0x03, 0x5f
        /*0052*/ 	.short	0x0101


	//----- nvinfo : EIATTR_VRC_CTA_INIT_COUNT
	.align		4
        /*0054*/ 	.byte	0x02, 0x4a
	.zero		1
	.zero		1


	//----- nvinfo : EIATTR_EXIT_INSTR_OFFSETS
	.align		4
        /*0058*/ 	.byte	0x04, 0x1c
        /*005a*/ 	.short	(.L_111 - .L_110)


	//   ....[0]....
.L_110:
        /*005c*/ 	.word	0x000000c0


	//   ....[1]....
        /*0060*/ 	.word	0x00000150


	//----- nvinfo : EIATTR_CBANK_PARAM_SIZE
	.align		4
.L_111:
        /*0064*/ 	.byte	0x03, 0x19
        /*0066*/ 	.short	0x0018


	//----- nvinfo : EIATTR_PARAM_CBANK
	.align		4
        /*0068*/ 	.byte	0x04, 0x0a
        /*006a*/ 	.short	(.L_113 - .L_112)
	.align		4
.L_112:
        /*006c*/ 	.word	index@(.nv.constant0._Z7copyColPiS_ii)
        /*0070*/ 	.short	0x0380
        /*0072*/ 	.short	0x0018


	//----- nvinfo : EIATTR_SW_WAR
	.align		4
.L_113:
        /*0074*/ 	.byte	0x04, 0x36
        /*0076*/ 	.short	(.L_115 - .L_114)
.L_114:
        /*0078*/ 	.word	0x00000008
.L_115:


//--------------------- .nv.info._Z7copyRowPiS_ii --------------------------
	.section	.nv.info._Z7copyRowPiS_ii,"",@"SHT_CUDA_INFO"
	.sectionflags	@""
	.align	4


	//----- nvinfo : EIATTR_CUDA_API_VERSION
	.align		4
        /*0000*/ 	.byte	0x04, 0x37
        /*0002*/ 	.short	(.L_117 - .L_116)
.L_116:
        /*0004*/ 	.word	0x00000082


	//----- nvinfo : EIATTR_KPARAM_INFO
	.align		4
.L_117:
        /*0008*/ 	.byte	0x04, 0x17
        /*000a*/ 	.short	(.L_119 - .L_118)
.L_118:
        /*000c*/ 	.word	0x00000000
        /*0010*/ 	.short	0x0003
        /*0012*/ 	.short	0x0014
        /*0014*/ 	.byte	0x00, 0xf0, 0x11, 0x00


	//----- nvinfo : EIATTR_KPARAM_INFO
	.align		4
.L_119:
        /*0018*/ 	.byte	0x04, 0x17
        /*001a*/ 	.short	(.L_121 - .L_120)
.L_120:
        /*001c*/ 	.word	0x00000000
        /*0020*/ 	.short	0x0002
        /*0022*/ 	.short	0x0010
        /*0024*/ 	.byte	0x00, 0xf0, 0x11, 0x00


	//----- nvinfo : EIATTR_KPARAM_INFO
	.align		4
.L_121:
        /*0028*/ 	.byte	0x04, 0x17
        /*002a*/ 	.short	(.L_123 - .L_122)
.L_122:
        /*002c*/ 	.word	0x00000000
        /*0030*/ 	.short	0x0001
        /*0032*/ 	.short	0x0008
        /*0034*/ 	.byte	0x00, 0xf5, 0x21, 0x00


	//----- nvinfo : EIATTR_KPARAM_INFO
	.align		4
.L_123:
        /*0038*/ 	.byte	0x04, 0x17
        /*003a*/ 	.short	(.L_125 - .L_124)
.L_124:
        /*003c*/ 	.word	0x00000000
        /*0040*/ 	.short	0x0000
        /*0042*/ 	.short	0x0000
        /*0044*/ 	.byte	0x00, 0xf5, 0x21, 0x00


	//----- nvinfo : EIATTR_SPARSE_MMA_MASK
	.align		4
.L_125:
        /*0048*/ 	.byte	0x03, 0x50
        /*004a*/ 	.short	0x0000


	//----- nvinfo : EIATTR_MAXREG_COUNT
	.align		4
        /*004c*/ 	.byte	0x03, 0x1b
        /*004e*/ 	.short	0x00ff


	//----- nvinfo : EIATTR_MERCURY_ISA_VERSION
	.align		4
        /*0050*/ 	.byte	0x03, 0x5f
        /*0052*/ 	.short	0x0101


	//----- nvinfo : EIATTR_VRC_CTA_INIT_COUNT
	.align		4
        /*0054*/ 	.byte	0x02, 0x4a
	.zero		1
	.zero		1


	//----- nvinfo : EIATTR_EXIT_INSTR_OFFSETS
	.align		4
        /*0058*/ 	.byte	0x04, 0x1c
        /*005a*/ 	.short	(.L_127 - .L_126)


	//   ....[0]....
.L_126:
        /*005c*/ 	.word	0x000000c0


	//   ....[1]....
        /*0060*/ 	.word	0x00000150


	//----- nvinfo : EIATTR_CBANK_PARAM_SIZE
	.align		4
.L_127:
        /*0064*/ 	.byte	0x03, 0x19
        /*0066*/ 	.short	0x0018


	//----- nvinfo : EIATTR_PARAM_CBANK
	.align		4
        /*0068*/ 	.byte	0x04, 0x0a
        /*006a*/ 	.short	(.L_129 - .L_128)
	.align		4
.L_128:
        /*006c*/ 	.word	index@(.nv.constant0._Z7copyRowPiS_ii)
        /*0070*/ 	.short	0x0380
        /*0072*/ 	.short	0x0018


	//----- nvinfo : EIATTR_SW_WAR
	.align		4
.L_129:
        /*0074*/ 	.byte	0x04, 0x36
        /*0076*/ 	.short	(.L_131 - .L_130)
.L_130:
        /*0078*/ 	.word	0x00000008
.L_131:


//--------------------- .nv.callgraph             --------------------------
	.section	.nv.callgraph,"",@"SHT_CUDA_CALLGRAPH"
	.align	4
	.sectionentsize	8
	.align		4
        /*0000*/ 	.word	0x00000000
	.align		4
        /*0004*/ 	.word	0xffffffff
	.align		4
        /*0008*/ 	.word	0x00000000
	.align		4
        /*000c*/ 	.word	0xfffffffe
	.align		4
        /*0010*/ 	.word	0x00000000
	.align		4
        /*0014*/ 	.word	0xfffffffd
	.align		4
        /*0018*/ 	.word	0x00000000
	.align		4
        /*001c*/ 	.word	0xfffffffc


//--------------------- .text._Z25transposeNaiveCol_unroll4PiS_ii --------------------------
	.section	.text._Z25transposeNaiveCol_unroll4PiS_ii,"ax",@progbits
	.align	128
        .global         _Z25transposeNaiveCol_unroll4PiS_ii
        .type           _Z25transposeNaiveCol_unroll4PiS_ii,@function
        .size           _Z25transposeNaiveCol_unroll4PiS_ii,(.L_x_6 - _Z25transposeNaiveCol_unroll4PiS_ii)
        .other          _Z25transposeNaiveCol_unroll4PiS_ii,@"STO_CUDA_ENTRY STV_DEFAULT"
_Z25transposeNaiveCol_unroll4PiS_ii:
.text._Z25transposeNaiveCol_unroll4PiS_ii:
[----:B------:R-:W-:Y:S01]  /*0000*/  LDC R1, c[0x0][0x37c] ;  /* 0x0000df00ff017b82 */ /* 0x000fe20000000800 */
[----:B------:R-:W0:Y:S07]  /*0010*/  S2R R9, SR_TID.X ;  /* 0x0000000000097919 */ /* 0x000e2e0000002100 */
[----:B------:R-:W1:Y:S01]  /*0020*/  S2UR UR4, SR_CTAID.X ;  /* 0x00000000000479c3 */ /* 0x000e620000002500 */
[----:B------:R-:W2:Y:S01]  /*0030*/  LDCU.64 UR6, c[0x0][0x390] ;  /* 0x00007200ff0677ac */ /* 0x000ea20008000a00 */
[----:B------:R-:W3:Y:S06]  /*0040*/  S2R R14, SR_TID.Y ;  /* 0x00000000000e7919 */ /* 0x000eec0000002200 */
[----:B------:R-:W1:Y:S08]  /*0050*/  LDC R0, c[0x0][0x360] ;  /* 0x0000d800ff007b82 */ /* 0x000e700000000800 */
[----:B------:R-:W3:Y:S08]  /*0060*/  S2UR UR5, SR_CTAID.Y ;  /* 0x00000000000579c3 */ /* 0x000ef00000002600 */
[----:B------:R-:W3:Y:S01]  /*0070*/  LDC R3, c[0x0][0x364] ;  /* 0x0000d900ff037b82 */ /* 0x000ee20000000800 */
[----:B-1----:R-:W-:-:S05]  /*0080*/  IMAD R2, R0, UR4, RZ ;  /* 0x0000000400027c24 */ /* 0x002fca000f8e02ff */
[----:B0-----:R-:W-:-:S05]  /*0090*/  LEA R9, R2, R9, 0x2 ;  /* 0x0000000902097211 */ /* 0x001fca00078e10ff */
[----:B------:R-:W-:Y:S02]  /*00a0*/  IMAD R15, R0, 0x3, R9 ;  /* 0x00000003000f7824 */ /* 0x000fe400078e0209 */
[----:B---3--:R-:W-:-:S05]  /*00b0*/  IMAD R14, R3, UR5, R14 ;  /* 0x00000005030e7c24 */ /* 0x008fca000f8e020e */
[----:B--2---:R-:W-:-:S04]  /*00c0*/  ISETP.GE.AND P0, PT, R14, UR6, PT ;  /* 0x000000060e007c0c */ /* 0x004fc8000bf06270 */
[----:B------:R-:W-:-:S13]  /*00d0*/  ISETP.GE.U32.OR P0, PT, R15, UR7, P0 ;  /* 0x000000070f007c0c */ /* 0x000fda0008706470 */
[----:B------:R-:W-:Y:S05]  /*00e0*/  @P0 EXIT ;  /* 0x000000000000094d */ /* 0x000fea0003800000 */
[----:B------:R-:W0:Y:S01]  /*00f0*/  LDC.64 R2, c[0x0][0x380] ;  /* 0x0000e000ff027b82 */ /* 0x000e220000000a00 */
[----:B------:R-:W1:Y:S01]  /*0100*/  LDCU.64 UR4, c[0x0][0x358] ;  /* 0x00006b00ff0477ac */ /* 0x000e620008000a00 */
[----:B------:R-:W-:-:S06]  /*0110*/  IMAD R7, R9, UR7, R14 ;  /* 0x0000000709077c24 */ /* 0x000fcc000f8e020e */
[----:B------:R-:W2:Y:S01]  /*0120*/  LDC.64 R4, c[0x0][0x388] ;  /* 0x0000e200ff047b82 */ /* 0x000ea20000000a00 */
[----:B0-----:R-:W-:-:S05]  /*0130*/  IMAD.WIDE R6, R7, 0x4, R2 ;  /* 0x0000000407067825 */ /* 0x001fca00078e0202 */
[----:B-1----:R-:W3:Y:S01]  /*0140*/  LDG.E R17, desc[UR4][R6.64] ;  /* 0x0000000406117981 */ /* 0x002ee2000c1e1900 */
[----:B------:R-:W-:Y:S02]  /*0150*/  IMAD R19, R0, -0x2, R15 ;  /* 0xfffffffe00137824 */ /* 0x000fe400078e020f */
[----:B------:R-:W-:Y:S02]  /*0160*/  IMAD R13, R14, UR6, R9 ;  /* 0x000000060e0d7c24 */ /* 0x000fe4000f8e0209 */
[----:B------:R-:W-:Y:S02]  /*0170*/  IMAD R11, R19, UR7, R14 ;  /* 0x00000007130b7c24 */ /* 0x000fe4000f8e020e */
[----:B--2---:R-:W-:-:S04]  /*0180*/  IMAD.WIDE R8, R13, 0x4, R4 ;  /* 0x000000040d087825 */ /* 0x004fc800078e0204 */
[----:B------:R-:W-:Y:S01]  /*0190*/  IMAD.WIDE.U32 R10, R11, 0x4, R2 ;  /* 0x000000040b0a7825 */ /* 0x000fe200078e0002 */
[-C--:B------:R-:W-:Y:S01]  /*01a0*/  IADD3 R21, PT, PT, R19, R0.reuse, RZ ;  /* 0x0000000013157210 */ /* 0x080fe20007ffe0ff */
[----:B---3--:R0:W-:Y:S04]  /*01b0*/  STG.E desc[UR4][R8.64], R17 ;  /* 0x0000001108007986 */ /* 0x0081e8000c101904 */
[----:B------:R-:W2:Y:S01]  /*01c0*/  LDG.E R11, desc[UR4][R10.64] ;  /* 0x000000040a0b7981 */ /* 0x000ea2000c1e1900 */
[----:B------:R-:W-:Y:S01]  /*01d0*/  IADD3 R19, PT, PT, R13, R0, RZ ;  /* 0x000000000d137210 */ /* 0x000fe20007ffe0ff */
[----:B------:R-:W-:-:S04]  /*01e0*/  IMAD R13, R21, UR7, R14 ;  /* 0x00000007150d7c24 */ /* 0x000fc8000f8e020e */
[----:B------:R-:W-:-:S04]  /*01f0*/  IMAD.WIDE.U32 R6, R19, 0x4, R4 ;  /* 0x0000000413067825 */ /* 0x000fc800078e0004 */
[----:B------:R-:W-:Y:S01]  /*0200*/  IMAD.WIDE.U32 R12, R13, 0x4, R2 ;  /* 0x000000040d0c7825 */ /* 0x000fe200078e0002 */
[----:B--2---:R-:W-:Y:S05]  /*0210*/  STG.E desc[UR4][R6.64], R11 ;  /* 0x0000000b06007986 */ /* 0x004fea000c101904 */
[----:B------:R-:W2:Y:S01]  /*0220*/  LDG.E R13, desc[UR4][R12.64] ;  /* 0x000000040c0d7981 */ /* 0x000ea2000c1e1900 */
[----:B------:R-:W-:Y:S01]  /*0230*/  IADD3 R19, PT, PT, R19, R0, RZ ;  /* 0x0000000013137210 */ /* 0x000fe20007ffe0ff */
[----:B------:R-:W-:-:S04]  /*0240*/  IMAD R15, R15, UR7, R14 ;  /* 0x000000070f0f7c24 */ /* 0x000fc8000f8e020e */
[----:B0-----:R-:W-:-:S04]  /*0250*/  IMAD.WIDE.U32 R8, R19, 0x4, R4 ;  /* 0x0000000413087825 */ /* 0x001fc800078e0004 */
[----:B------:R-:W-:Y:S01]  /*0260*/  IMAD.WIDE.U32 R2, R15, 0x4, R2 ;  /* 0x000000040f027825 */ /* 0x000fe200078e0002 */
[----:B--2---:R-:W-:Y:S05]  /*0270*/  STG.E desc[UR4][R8.64], R13 ;  /* 0x0000000d08007986 */ /* 0x004fea000c101904 */
[----:B------:R-:W2:Y:S01]  /*0280*/  LDG.E R3, desc[UR4][R2.64] ;  /* 0x0000000402037981 */ /* 0x000ea2000c1e1900 */
[----:B------:R-:W-:-:S05]  /*0290*/  IADD3 R19, PT, PT, R19, R0, RZ ;  /* 0x0000000013137210 */ /* 0x000fca0007ffe0ff */
[----:B------:R-:W-:-:S05]  /*02a0*/  IMAD.WIDE.U32 R4, R19, 0x4, R4 ;  /* 0x0000000413047825 */ /* 0x000fca00078e0004 */
[----:B--2---:R-:W-:Y:S01]  /*02b0*/  STG.E desc[UR4][R4.64], R3 ;  /* 0x0000000304007986 */ /* 0x004fe2000c101904 */
[----:B------:R-:W-:Y:S05]  /*02c0*/  EXIT ;  /* 0x000000000000794d */ /* 0x000fea0003800000 */
.L_x_0:
[----:B------:R-:W-:-:S00]  /*02d0*/  BRA `(.L_x_0) ;  /* 0xfffffffc00fc7947 */ /* 0x000fc0000383ffff */
[----:B------:R-:W-:-:S00]  /*02e0*/  NOP ;  /* 0x0000000000007918 */ /* 0x000fc00000000000 */
        /* <DEDUP_REMOVED lines=9> */
.L_x_6:


//--------------------- .text._Z25transposeNaiveRow_unroll4PiS_ii --------------------------
	.section	.text._Z25transposeNaiveRow_unroll4PiS_ii,"ax",@progbits
	.align	128
        .global         _Z25transposeNaiveRow_unroll4PiS_ii
        .type           _Z25transposeNaiveRow_unroll4PiS_ii,@function
        .size           _Z25transposeNaiveRow_unroll4PiS_ii,(.L_x_7 - _Z25transposeNaiveRow_unroll4PiS_ii)
        .other          _Z25transposeNaiveRow_unroll4PiS_ii,@"STO_CUDA_ENTRY STV_DEFAULT"
_Z25transposeNaiveRow_unroll4PiS_ii:
.text._Z25transposeNaiveRow_unroll4PiS_ii:
        /* <DEDUP_REMOVED lines=21> */
[----:B------:R-:W-:Y:S01]  /*0150*/  IADD3 R15, PT, PT, R13, R6, RZ ;  /* 0x000000060d0f7210 */ /* 0x000fe20007ffe0ff */
[----:B------:R-:W-:-:S04]  /*0160*/  IMAD R11, R11, UR6, R0 ;  /* 0x000000060b0b7c24 */ /* 0x000fc8000f8e0200 */
[----:B--2---:R-:W-:-:S04]  /*0170*/  IMAD.WIDE R10, R11, 0x4, R2 ;  /* 0x000000040b0a7825 */ /* 0x004fc800078e0202 */
[C---:B------:R-:W-:Y:S01]  /*0180*/  IMAD.WIDE.U32 R12, R15.reuse, 0x4, R4 ;  /* 0x000000040f0c7825 */ /* 0x040fe200078e0004 */
[----:B---3--:R0:W-:Y:S05]  /*0190*/  STG.E desc[UR4][R10.64], R17 ;  /* 0x000000110a007986 */ /* 0x0081ea000c101904 */
[----:B------:R-:W2:Y:S01]  /*01a0*/  LDG.E R13, desc[UR4][R12.64] ;  /* 0x000000040c0d7981 */ /* 0x000ea2000c1e1900 */
[----:B------:R-:W-:Y:S01]  /*01b0*/  IMAD R19, R6, -0x2, R7 ;  /* 0xfffffffe06137824 */ /* 0x000fe200078e0207 */
[----:B------:R-:W-:-:S03]  /*01c0*/  IADD3 R23, PT, PT, R15, R6, RZ ;  /* 0x000000060f177210 */ /* 0x000fc60007ffe0ff */
[----:B------:R-:W-:Y:S02]  /*01d0*/  IMAD R21, R19, UR6, R0 ;  /* 0x0000000613157c24 */ /* 0x000fe4000f8e0200 */
[----:B------:R-:W-:-:S04]  /*01e0*/  IMAD.WIDE.U32 R14, R23, 0x4, R4 ;  /* 0x00000004170e7825 */ /* 0x000fc800078e0004 */
[----:B------:R-:W-:Y:S01]  /*01f0*/  IMAD.WIDE.U32 R8, R21, 0x4, R2 ;  /* 0x0000000415087825 */ /* 0x000fe200078e0002 */
[----:B------:R-:W-:-:S04]  /*0200*/  IADD3 R19, PT, PT, R19, R6, RZ ;  /* 0x0000000613137210 */ /* 0x000fc80007ffe0ff */
[----:B--2---:R-:W-:Y:S04]  /*0210*/  STG.E desc[UR4][R8.64], R13 ;  /* 0x0000000d08007986 */ /* 0x004fe8000c101904 */
[----:B------:R-:W2:Y:S01]  /*0220*/  LDG.E R15, desc[UR4][R14.64] ;  /* 0x000000040e0f7981 */ /* 0x000ea2000c1e1900 */
[----:B------:R-:W-:Y:S01]  /*0230*/  IADD3 R23, PT, PT, R23, R6, RZ ;  /* 0x0000000617177210 */ /* 0x000fe20007ffe0ff */
[----:B------:R-:W-:-:S04]  /*0240*/  IMAD R19, R19, UR6, R0 ;  /* 0x0000000613137c24 */ /* 0x000fc8000f8e0200 */
[----:B0-----:R-:W-:-:S04]  /*0250*/  IMAD.WIDE.U32 R10, R19, 0x4, R2 ;  /* 0x00000004130a7825 */ /* 0x001fc800078e0002 */
[----:B------:R-:W-:Y:S01]  /*0260*/  IMAD.WIDE.U32 R4, R23, 0x4, R4 ;  /* 0x0000000417047825 */ /* 0x000fe200078e0004 */
[----:B--2---:R-:W-:Y:S05]  /*0270*/  STG.E desc[UR4][R10.64], R15 ;  /* 0x0000000f0a007986 */ /* 0x004fea000c101904 */
[----:B------:R-:W2:Y:S01]  /*0280*/  LDG.E R5, desc[UR4][R4.64] ;  /* 0x0000000404057981 */ /* 0x000ea2000c1e1900 */
[----:B------:R-:W-:-:S04]  /*0290*/  IMAD R7, R7, UR6, R0 ;  /* 0x0000000607077c24 */ /* 0x000fc8000f8e0200 */
[----:B------:R-:W-:-:S05]  /*02a0*/  IMAD.WIDE.U32 R2, R7, 0x4, R2 ;  /* 0x0000000407027825 */ /* 0x000fca00078e0002 */
[----:B--2---:R-:W-:Y:S01]  /*02b0*/  STG.E desc[UR4][R2.64], R5 ;  /* 0x0000000502007986 */ /* 0x004fe2000c101904 */
[----:B------:R-:W-:Y:S05]  /*02c0*/  EXIT ;  /* 0x000000000000794d */ /* 0x000fea0003800000 */
.L_x_1:
        /* <DEDUP_REMOVED lines=11> */
.L_x_7:


//--------------------- .text._Z17transposeNaiveColPiS_ii --------------------------
	.section	.text._Z17transposeNaiveColPiS_ii,"ax",@progbits
	.align	128
        .global         _Z17transposeNaiveColPiS_ii
        .type           _Z17transposeNaiveColPiS_ii,@function
        .size           _Z17transposeNaiveColPiS_ii,(.L_x_8 - _Z17transposeNaiveColPiS_ii)
        .other          _Z17transposeNaiveColPiS_ii,@"STO_CUDA_ENTRY STV_DEFAULT"
_Z17transposeNaiveColPiS_ii:
.text._Z17transposeNaiveColPiS_ii:
[----:B------:R-:W-:Y:S01]  /*0000*/  LDC R1, c[0x0][0x37c] ;  /* 0x0000df00ff017b82 */ /* 0x000fe20000000800 */
[----:B------:R-:W0:Y:S07]  /*0010*/  S2R R7, SR_TID.Y ;  /* 0x0000000000077919 */ /* 0x000e2e0000002200 */
[----:B------:R-:W1:Y:S01]  /*0020*/  LDC R3, c[0x0][0x360] ;  /* 0x0000d800ff037b82 */ /* 0x000e620000000800 */
[----:B------:R-:W2:Y:S01]  /*0030*/  LDCU.64 UR6, c[0x0][0x390] ;  /* 0x00007200ff0677ac */ /* 0x000ea20008000a00 */
[----:B------:R-:W1:Y:S06]  /*0040*/  S2R R0, SR_TID.X ;  /* 0x0000000000007919 */ /* 0x000e6c0000002100 */
[----:B------:R-:W0:Y:S08]  /*0050*/  S2UR UR5, SR_CTAID.Y ;  /* 0x00000000000579c3 */ /* 0x000e300000002600 */
[----:B------:R-:W0:Y:S08]  /*0060*/  LDC R2, c[0x0][0x364] ;  /* 0x0000d900ff027b82 */ /* 0x000e300000000800 */
[----:B------:R-:W1:Y:S01]  /*0070*/  S2UR UR4, SR_CTAID.X ;  /* 0x00000000000479c3 */ /* 0x000e620000002500 */
[----:B0-----:R-:W-:-:S05]  /*0080*/  IMAD R7, R2, UR5, R7 ;  /* 0x0000000502077c24 */ /* 0x001fca000f8e0207 */
[----:B--2---:R-:W-:Y:S01]  /*0090*/  ISETP.GE.AND P0, PT, R7, UR6, PT ;  /* 0x0000000607007c0c */ /* 0x004fe2000bf06270 */
[----:B-1----:R-:W-:-:S05]  /*00a0*/  IMAD R0, R3, UR4, R0 ;  /* 0x0000000403007c24 */ /* 0x002fca000f8e0200 */
[----:B------:R-:W-:-:S13]  /*00b0*/  ISETP.GE.OR P0, PT, R0, UR7, P0 ;  /* 0x0000000700007c0c */ /* 0x000fda0008706670 */
[----:B------:R-:W-:Y:S05]  /*00c0*/  @P0 EXIT ;  /* 0x000000000000094d */ /* 0x000fea0003800000 */
[----:B------:R-:W0:Y:S01]  /*00d0*/  LDC.64 R2, c[0x0][0x380] ;  /* 0x0000e000ff027b82 */ /* 0x000e220000000a00 */
[----:B------:R-:W1:Y:S01]  /*00e0*/  LDCU.64 UR4, c[0x0][0x358] ;  /* 0x00006b00ff0477ac */ /* 0x000e620008000a00 */
[----:B------:R-:W-:-:S04]  /*00f0*/  IMAD R5, R0, UR7, R7 ;  /* 0x0000000700057c24 */ /* 0x000fc8000f8e0207 */
[----:B0-----:R-:W-:Y:S02]  /*0100*/  IMAD.WIDE R2, R5, 0x4, R2 ;  /* 0x0000000405027825 */ /* 0x001fe400078e0202 */
[----:B------:R-:W0:Y:S04]  /*0110*/  LDC.64 R4, c[0x0][0x388] ;  /* 0x0000e200ff047b82 */ /* 0x000e280000000a00 */
[----:B-1----:R-:W2:Y:S01]  /*0120*/  LDG.E R3, desc[UR4][R2.64] ;  /* 0x0000000402037981 */ /* 0x002ea2000c1e1900 */
[----:B------:R-:W-:-:S04]  /*0130*/  IMAD R7, R7, UR6, R0 ;  /* 0x0000000607077c24 */ /* 0x000fc8000f8e0200 */
[----:B0-----:R-:W-:-:S05]  /*0140*/  IMAD.WIDE R4, R7, 0x4, R4 ;  /* 0x0000000407047825 */ /* 0x001fca00078e0204 */
[----:B--2---:R-:W-:Y:S01]  /*0150*/  STG.E desc[UR4][R4.64], R3 ;  /* 0x0000000304007986 */ /* 0x004fe2000c101904 */
[----:B------:R-:W-:Y:S05]  /*0160*/  EXIT ;  /* 0x000000000000794d */ /* 0x000fea0003800000 */
.L_x_2:
        /* <DEDUP_REMOVED lines=9> */
.L_x_8:


//--------------------- .text._Z17transposeNaiveRowPiS_ii --------------------------
	.section	.text._Z17transposeNaiveRowPiS_ii,"ax",@progbits
	.align	128
        .global         _Z17transposeNaiveRowPiS_ii
        .type           _Z17transposeNaiveRowPiS_ii,@function
        .size           _Z17transposeNaiveRowPiS_ii,(.L_x_9 - _Z17transposeNaiveRowPiS_ii)
        .other          _Z17transposeNaiveRowPiS_ii,@"STO_CUDA_ENTRY STV_DEFAULT"
_Z17transposeNaiveRowPiS_ii:
.text._Z17transposeNaiveRowPiS_ii:
        /* <DEDUP_REMOVED lines=23> */
.L_x_3:
        /* <DEDUP_REMOVED lines=9> */
.L_x_9:


//--------------------- .text._Z7copyColPiS_ii    --------------------------
	.section	.text._Z7copyColPiS_ii,"ax",@progbits
	.align	128
        .global         _Z7copyColPiS_ii
        .type           _Z7copyColPiS_ii,@function
        .size           _Z7copyColPiS_ii,(.L_x_10 - _Z7copyColPiS_ii)
        .other          _Z7copyColPiS_ii,@"STO_CUDA_ENTRY STV_DEFAULT"
_Z7copyColPiS_ii:
.text._Z7copyColPiS_ii:
        /* <DEDUP_REMOVED lines=15> */
[----:B------:R-:W-:-:S06]  /*00f0*/  IMAD R7, R0, UR6, R5 ;  /* 0x0000000600077c24 */ /* 0x000fcc000f8e0205 */
[----:B------:R-:W2:Y:S01]  /*0100*/  LDC.64 R4, c[0x0][0x388] ;  /* 0x0000e200ff047b82 */ /* 0x000ea20000000a00 */
[----:B0-----:R-:W-:-:S06]  /*0110*/  IMAD.WIDE R2, R7, 0x4, R2 ;  /* 0x0000000407027825 */ /* 0x001fcc00078e0202 */
[----:B-1----:R-:W3:Y:S01]  /*0120*/  LDG.E R3, desc[UR4][R2.64] ;  /* 0x0000000402037981 */ /* 0x002ee2000c1e1900 */
[----:B--2---:R-:W-:-:S05]  /*0130*/  IMAD.WIDE R4, R7, 0x4, R4 ;  /* 0x0000000407047825 */ /* 0x004fca00078e0204 */
[----:B---3--:R-:W-:Y:S01]  /*0140*/  STG.E desc[UR4][R4.64], R3 ;  /* 0x0000000304007986 */ /* 0x008fe2000c101904 */
[----:B------:R-:W-:Y:S05]  /*0150*/  EXIT ;  /* 0x000000000000794d */ /* 0x000fea0003800000 */
.L_x_4:
        /* <DEDUP_REMOVED lines=10> */
.L_x_10:


//--------------------- .text._Z7copyRowPiS_ii    --------------------------
	.section	.text._Z7copyRowPiS_ii,"ax",@progbits
	.align	128
        .global         _Z7copyRowPiS_ii
        .type           _Z7copyRowPiS_ii,@function
        .size           _Z7copyRowPiS_ii,(.L_x_11 - _Z7copyRowPiS_ii)
        .other          _Z7copyRowPiS_ii,@"STO_CUDA_ENTRY STV_DEFAULT"
_Z7copyRowPiS_ii:
.text._Z7copyRowPiS_ii:
        /* <DEDUP_REMOVED lines=22> */
.L_x_5:
        /* <DEDUP_REMOVED lines=10> */
.L_x_11:


//--------------------- .nv.shared.reserved.0     --------------------------
	.section	.nv.shared.reserved.0,"aw",@nobits
	.weak		__nv_reservedSMEM_offset_0_alias
	.size		__nv_reservedSMEM_offset_0_alias, 0, 64
	.other		__nv_reservedSMEM_offset_0_alias,@"STO_CUDA_RESERVED_SHARED STV_DEFAULT"
__nv_reservedSMEM_offset_0_alias:
	.zero		0
	.zero		64


//--------------------- .nv.constant0._Z25transposeNaiveCol_unroll4PiS_ii --------------------------
	.section	.nv.constant0._Z25transposeNaiveCol_unroll4PiS_ii,"a",@progbits
	.sectionflags	@""
	.align	4
.nv.constant0._Z25transposeNaiveCol_unroll4PiS_ii:
	.zero		920


//--------------------- .nv.constant0._Z25transposeNaiveRow_unroll4PiS_ii --------------------------
	.section	.nv.constant0._Z25transposeNaiveRow_unroll4PiS_ii,"a",@progbits
	.sectionflags	@""
	.align	4
.nv.constant0._Z25transposeNaiveRow_unroll4PiS_ii:
	.zero		920


//--------------------- .nv.constant0._Z17transposeNaiveColPiS_ii --------------------------
	.section	.nv.constant0._Z17transposeNaiveColPiS_ii,"a",@progbits
	.sectionflags	@""
	.align	4
.nv.constant0._Z17transposeNaiveColPiS_ii:
	.zero		920


//--------------------- .nv.constant0._Z17transposeNaiveRowPiS_ii --------------------------
	.section	.nv.constant0._Z17transposeNaiveRowPiS_ii,"a",@progbits
	.sectionflags	@""
	.align	4
.nv.constant0._Z17transposeNaiveRowPiS_ii:
	.zero		920


//--------------------- .nv.constant0._Z7copyColPiS_ii --------------------------
	.section	.nv.constant0._Z7copyColPiS_ii,"a",@progbits
	.sectionflags	@""
	.align	4
.nv.constant0._Z7copyColPiS_ii:
	.zero		920


//--------------------- .nv.constant0._Z7copyRowPiS_ii --------------------------
	.section	.nv.constant0._Z7copyRowPiS_ii,"a",@progbits
	.sectionflags	@""
	.align	4
.nv.constant0._Z7copyRowPiS_ii:
	.zero		920


//--------------------- SYMBOLS --------------------------

	.type		.nv.reservedSmem.offset0,@object
	.size		.nv.reservedSmem.offset0,0x4
